//
// Generated by NVIDIA NVVM Compiler
//
// Compiler Build ID: CL-36424714
// Cuda compilation tools, release 13.0, V13.0.88
// Based on NVVM 20.0.0
//

.version 9.0
.target sm_100
.address_size 64

	// .globl	_ZN6cuprof21init_base_time_kernelEPm
.global .align 8 .u64 _ZN6cuprof6detail8d_eventsE;
.global .align 4 .u32 _ZN6cuprof6detail13d_event_countE;
.global .align 4 .u32 _ZN6cuprof6detail12d_max_eventsE;
.global .align 8 .u64 _ZN6cuprof6detail11d_base_timeE;

.visible .entry _ZN6cuprof21init_base_time_kernelEPm(
	.param .u64 .ptr .align 1 _ZN6cuprof21init_base_time_kernelEPm_param_0
)
{
	.reg .b64 	%rd<4>;

	ld.param.u64 	%rd2, [_ZN6cuprof21init_base_time_kernelEPm_param_0];
	cvta.to.global.u64 	%rd3, %rd2;
	// begin inline asm
	mov.u64 %rd1, %globaltimer;
	// end inline asm
	st.global.u64 	[%rd3], %rd1;
	ret;

}


// ===== COMPILED SASS (sm_100) =====

	.target	sm_100

	.elftype	@"ET_EXEC"


//--------------------- .note.nv.tkinfo           --------------------------
	.section	.note.nv.tkinfo,"",@"SHT_NOTE"
	.sectionflags	@"SHF_NOTE_NV_TKINFO"
	.tkinfo
        /*0018*/ 	.word	0x00000002
        /*0030*/ 	.string	""
        /*0030*/ 	.string	"ptxas"
        /*0030*/ 	.string	"Cuda compilation tools, release 13.0, V13.0.88"
        /*0030*/ 	.string	"Build cuda_13.0.r13.0/compiler.36424714_0"
        /*0030*/ 	.string	"-arch sm_100 -m 64 "



//--------------------- .note.nv.cuinfo           --------------------------
	.section	.note.nv.cuinfo,"",@"SHT_NOTE"
	.sectionflags	@"SHF_NOTE_NV_CUINFO"
        /*0018*/ 	.short	0x0002
        /*001a*/ 	.short	0x0064
        /*001c*/ 	.short	0x0082
	.zero		2


//--------------------- .nv.info                  --------------------------
	.section	.nv.info,"",@"SHT_CUDA_INFO"
	.align	4


	//----- nvinfo : EIATTR_REGCOUNT
	.align		4
        /*0000*/ 	.byte	0x04, 0x2f
        /*0002*/ 	.short	(.L_5 - .L_4)
	.align		4
.L_4:
        /*0004*/ 	.word	index@(_ZN6cuprof21init_base_time_kernelEPm)
        /*0008*/ 	.word	0x00000008


	//----- nvinfo : EIATTR_FRAME_SIZE
	.align		4
.L_5:
        /*000c*/ 	.byte	0x04, 0x11
        /*000e*/ 	.short	(.L_7 - .L_6)
	.align		4
.L_6:
        /*0010*/ 	.word	index@(_ZN6cuprof21init_base_time_kernelEPm)
        /*0014*/ 	.word	0x00000000


	//----- nvinfo : EIATTR_MIN_STACK_SIZE
	.align		4
.L_7:
        /*0018*/ 	.byte	0x04, 0x12
        /*001a*/ 	.short	(.L_9 - .L_8)
	.align		4
.L_8:
        /*001c*/ 	.word	index@(_ZN6cuprof21init_base_time_kernelEPm)
        /*0020*/ 	.word	0x00000000
.L_9:


//--------------------- .nv.compat                --------------------------
	.section	.nv.compat,"",@"SHT_CUDA_COMPAT_INFO"
	.align	4
        /*0000*/ 	.byte	0x02, 0x09, 0x00, 0x00, 0x02, 0x02, 0x01, 0x00, 0x02, 0x05, 0x05, 0x00, 0x03, 0x07, 0x01, 0x01
        /*0010*/ 	.byte	0x02, 0x03, 0x00, 0x00, 0x02, 0x06, 0x01, 0x00, 0x04, 0x0b, 0x08, 0x00, 0x09, 0x00, 0x00, 0x00
        /*0020*/ 	.byte	0x00, 0x00, 0x00, 0x00


//--------------------- .nv.info._ZN6cuprof21init_base_time_kernelEPm --------------------------
	.section	.nv.info._ZN6cuprof21init_base_time_kernelEPm,"",@"SHT_CUDA_INFO"
	.sectionflags	@""
	.align	4


	//----- nvinfo : EIATTR_CUDA_API_VERSION
	.align		4
        /*0000*/ 	.byte	0x04, 0x37
        /*0002*/ 	.short	(.L_11 - .L_10)
.L_10:
        /*0004*/ 	.word	0x00000082


	//----- nvinfo : EIATTR_KPARAM_INFO
	.align		4
.L_11:
        /*0008*/ 	.byte	0x04, 0x17
        /*000a*/ 	.short	(.L_13 - .L_12)
.L_12:
        /*000c*/ 	.word	0x00000000
        /*0010*/ 	.short	0x0000
        /*0012*/ 	.short	0x0000
        /*0014*/ 	.byte	0x00, 0xf5, 0x21, 0x00


	//----- nvinfo : EIATTR_SPARSE_MMA_MASK
	.align		4
.L_13:
        /*0018*/ 	.byte	0x03, 0x50
        /*001a*/ 	.short	0x0000


	//----- nvinfo : EIATTR_MAXREG_COUNT
	.align		4
        /*001c*/ 	.byte	0x03, 0x1b
        /*001e*/ 	.short	0x00ff


	//----- nvinfo : EIATTR_MERCURY_ISA_VERSION
	.align		4
        /*0020*/ 	.byte	0x03, 0x5f
        /*0022*/ 	.short	0x0101


	//----- nvinfo : EIATTR_VRC_CTA_INIT_COUNT
	.align		4
        /*0024*/ 	.byte	0x02, 0x4a
	.zero		1
	.zero		1


	//----- nvinfo : EIATTR_EXIT_INSTR_OFFSETS
	.align		4
        /*0028*/ 	.byte	0x04, 0x1c
        /*002a*/ 	.short	(.L_15 - .L_14)


	//   ....[0]....
.L_14:
        /*002c*/ 	.word	0x00000060


	//----- nvinfo : EIATTR_CBANK_PARAM_SIZE
	.align		4
.L_15:
        /*0030*/ 	.byte	0x03, 0x19
        /*0032*/ 	.short	0x0008


	//----- nvinfo : EIATTR_PARAM_CBANK
	.align		4
        /*0034*/ 	.byte	0x04, 0x0a
        /*0036*/ 	.short	(.L_17 - .L_16)
	.align		4
.L_16:
        /*0038*/ 	.word	index@(.nv.constant0._ZN6cuprof21init_base_time_kernelEPm)
        /*003c*/ 	.short	0x0380
        /*003e*/ 	.short	0x0008


	//----- nvinfo : EIATTR_SW_WAR
	.align		4
.L_17:
        /*0040*/ 	.byte	0x04, 0x36
        /*0042*/ 	.short	(.L_19 - .L_18)
.L_18:
        /*0044*/ 	.word	0x00000008
.L_19:


//--------------------- .nv.callgraph             --------------------------
	.section	.nv.callgraph,"",@"SHT_CUDA_CALLGRAPH"
	.align	4
	.sectionentsize	8
	.align		4
        /*0000*/ 	.word	0x00000000
	.align		4
        /*0004*/ 	.word	0xffffffff
	.align		4
        /*0008*/ 	.word	0x00000000
	.align		4
        /*000c*/ 	.word	0xfffffffe
	.align		4
        /*0010*/ 	.word	0x00000000
	.align		4
        /*0014*/ 	.word	0xfffffffd
	.align		4
        /*0018*/ 	.word	0x00000000
	.align		4
        /*001c*/ 	.word	0xfffffffc


//--------------------- .nv.constant4             --------------------------
	.section	.nv.constant4,"a",@progbits
	.align	8
	.align		8
.nv.constant4:
        /*0000*/ 	.dword	_ZN6cuprof6detail8d_eventsE
	.align		8
        /*0008*/ 	.dword	_ZN6cuprof6detail13d_event_countE
	.align		8
        /*0010*/ 	.dword	_ZN6cuprof6detail12d_max_eventsE
	.align		8
        /*0018*/ 	.dword	_ZN6cuprof6detail11d_base_timeE


//--------------------- .text._ZN6cuprof21init_base_time_kernelEPm --------------------------
	.section	.text._ZN6cuprof21init_base_time_kernelEPm,"ax",@progbits
	.align	128
        .global         _ZN6cuprof21init_base_time_kernelEPm
        .type           _ZN6cuprof21init_base_time_kernelEPm,@function
        .size           _ZN6cuprof21init_base_time_kernelEPm,(.L_x_1 - _ZN6cuprof21init_base_time_kernelEPm)
        .other          _ZN6cuprof21init_base_time_kernelEPm,@"STO_CUDA_ENTRY STV_DEFAULT"
_ZN6cuprof21init_base_time_kernelEPm:
.text._ZN6cuprof21init_base_time_kernelEPm:
[----:B------:R-:W-:Y:S01]  /*0000*/  LDC R1, c[0x0][0x37c] ;  /* 0x0000df00ff017b82 */ /* 0x000fe20000000800 */
[----:B------:R-:W0:Y:S01]  /*0010*/  LDCU.64 UR4, c[0x0][0x358] ;  /* 0x00006b00ff0477ac */ /* 0x000e220008000a00 */
[----:B------:R-:W-:Y:S01]  /*0020*/  NOP ;  /* 0x0000000000007918 */ /* 0x000fe20000000000 */
[----:B------:R-:W-:-:S05]  /*0030*/  CS2R R4, SR_GLOBALTIMERLO ;  /* 0x0000000000047805 */ /* 0x000fca0000015200 */
[----:B------:R-:W0:Y:S02]  /*0040*/  LDC.64 R2, c[0x0][0x380] ;  /* 0x0000e000ff027b82 */ /* 0x000e240000000a00 */
[----:B0-----:R-:W-:Y:S01]  /*0050*/  STG.E.64 desc[UR4][R2.64], R4 ;  /* 0x0000000402007986 */ /* 0x001fe2000c101b04 */
[----:B------:R-:W-:Y:S05]  /*0060*/  EXIT ;  /* 0x000000000000794d */ /* 0x000fea0003800000 */
.L_x_0:
[----:B------:R-:W-:-:S00]  /*0070*/  BRA `(.L_x_0) ;  /* 0xfffffffc00fc7947 */ /* 0x000fc0000383ffff */
[----:B------:R-:W-:-:S00]  /*0080*/  NOP ;  /* 0x0000000000007918 */ /* 0x000fc00000000000 */
[----:B------:R-:W-:-:S00]  /*0090*/  NOP ;  /* 0x0000000000007918 */ /* 0x000fc00000000000 */
[----:B------:R-:W-:-:S00]  /*00a0*/  NOP ;  /* 0x0000000000007918 */ /* 0x000fc00000000000 */
[----:B------:R-:W-:-:S00]  /*00b0*/  NOP ;  /* 0x0000000000007918 */ /* 0x000fc00000000000 */
[----:B------:R-:W-:-:S00]  /*00c0*/  NOP ;  /* 0x0000000000007918 */ /* 0x000fc00000000000 */
[----:B------:R-:W-:-:S00]  /*00d0*/  NOP ;  /* 0x0000000000007918 */ /* 0x000fc00000000000 */
[----:B------:R-:W-:-:S00]  /*00e0*/  NOP ;  /* 0x0000000000007918 */ /* 0x000fc00000000000 */
[----:B------:R-:W-:-:S00]  /*00f0*/  NOP ;  /* 0x0000000000007918 */ /* 0x000fc00000000000 */
.L_x_1:


//--------------------- .nv.shared.reserved.0     --------------------------
	.section	.nv.shared.reserved.0,"aw",@nobits
	.weak		__nv_reservedSMEM_offset_0_alias
	.size		__nv_reservedSMEM_offset_0_alias, 0, 64
	.other		__nv_reservedSMEM_offset_0_alias,@"STO_CUDA_RESERVED_SHARED STV_DEFAULT"
__nv_reservedSMEM_offset_0_alias:
	.zero		0
	.zero		64


//--------------------- .nv.global                --------------------------
	.section	.nv.global,"aw",@nobits
	.align	8
.nv.global:
	.type		_ZN6cuprof6detail8d_eventsE,@object
	.size		_ZN6cuprof6detail8d_eventsE,(_ZN6cuprof6detail11d_base_timeE - _ZN6cuprof6detail8d_eventsE)
_ZN6cuprof6detail8d_eventsE:
	.zero		8
	.type		_ZN6cuprof6detail11d_base_timeE,@object
	.size		_ZN6cuprof6detail11d_base_timeE,(_ZN6cuprof6detail12d_max_eventsE - _ZN6cuprof6detail11d_base_timeE)
_ZN6cuprof6detail11d_base_timeE:
	.zero		8
	.type		_ZN6cuprof6detail12d_max_eventsE,@object
	.size		_ZN6cuprof6detail12d_max_eventsE,(_ZN6cuprof6detail13d_event_countE - _ZN6cuprof6detail12d_max_eventsE)
_ZN6cuprof6detail12d_max_eventsE:
	.zero		4
	.type		_ZN6cuprof6detail13d_event_countE,@object
	.size		_ZN6cuprof6detail13d_event_countE,(.L_1 - _ZN6cuprof6detail13d_event_countE)
_ZN6cuprof6detail13d_event_countE:
	.zero		4
.L_1:


//--------------------- .nv.constant0._ZN6cuprof21init_base_time_kernelEPm --------------------------
	.section	.nv.constant0._ZN6cuprof21init_base_time_kernelEPm,"a",@progbits
	.sectionflags	@""
	.align	4
.nv.constant0._ZN6cuprof21init_base_time_kernelEPm:
	.zero		904


//--------------------- SYMBOLS --------------------------

	.type		.nv.reservedSmem.offset0,@object
	.size		.nv.reservedSmem.offset0,0x4
